	.headerflags	@"EF_CUDA_TEXMODE_UNIFIED EF_CUDA_64BIT_ADDRESS EF_CUDA_ACCELERATORS EF_CUDA_SM90 EF_CUDA_VIRTUAL_SM(EF_CUDA_SM90)"
	.elftype	@"ET_EXEC"


//--------------------- .nv.info                  --------------------------
	.section	.nv.info,"",@"SHT_CUDA_INFO"
	.align	4


	//----- nvinfo : EIATTR_REGCOUNT
	.align		4
        /*0000*/ 	.byte	0x04, 0x2f
        /*0002*/ 	.short	(.L_1 - .L_0)
	.align		4
.L_0:
        /*0004*/ 	.word	index@(triton_poi_fused_avg_pool2d_sub_1)
        /*0008*/ 	.word	0x00000030


	//----- nvinfo : EIATTR_MIN_STACK_SIZE
	.align		4
.L_1:
        /*000c*/ 	.byte	0x04, 0x12
        /*000e*/ 	.short	(.L_3 - .L_2)
	.align		4
.L_2:
        /*0010*/ 	.word	index@(triton_poi_fused_avg_pool2d_sub_1)
        /*0014*/ 	.word	0x00000000


	//----- nvinfo : EIATTR_FRAME_SIZE
	.align		4
.L_3:
        /*0018*/ 	.byte	0x04, 0x11
        /*001a*/ 	.short	(.L_5 - .L_4)
	.align		4
.L_4:
        /*001c*/ 	.word	index@(triton_poi_fused_avg_pool2d_sub_1)
        /*0020*/ 	.word	0x00000000


	//----- nvinfo : EIATTR_MIN_STACK_SIZE
	.align		4
.L_5:
        /*0024*/ 	.byte	0x04, 0x12
        /*0026*/ 	.short	(.L_7 - .L_6)
	.align		4
.L_6:
        /*0028*/ 	.word	index@(triton_poi_fused_avg_pool2d_sub_1)
        /*002c*/ 	.word	0x00000000
.L_7:


//--------------------- .nv.info.triton_poi_fused_avg_pool2d_sub_1 --------------------------
	.section	.nv.info.triton_poi_fused_avg_pool2d_sub_1,"",@"SHT_CUDA_INFO"
	.sectionflags	@""
	.align	4


	//----- nvinfo : EIATTR_CUDA_API_VERSION
	.align		4
        /*0000*/ 	.byte	0x04, 0x37
        /*0002*/ 	.short	(.L_9 - .L_8)
.L_8:
        /*0004*/ 	.word	0x0000007c


	//----- nvinfo : EIATTR_KPARAM_INFO
	.align		4
.L_9:
        /*0008*/ 	.byte	0x04, 0x17
        /*000a*/ 	.short	(.L_11 - .L_10)
.L_10:
        /*000c*/ 	.word	0x00000000
        /*0010*/ 	.short	0x0005
        /*0012*/ 	.short	0x0024
        /*0014*/ 	.byte	0x00, 0xf0, 0x11, 0x00


	//----- nvinfo : EIATTR_KPARAM_INFO
	.align		4
.L_11:
        /*0018*/ 	.byte	0x04, 0x17
        /*001a*/ 	.short	(.L_13 - .L_12)
.L_12:
        /*001c*/ 	.word	0x00000000
        /*0020*/ 	.short	0x0004
        /*0022*/ 	.short	0x0020
        /*0024*/ 	.byte	0x00, 0xf0, 0x11, 0x00


	//----- nvinfo : EIATTR_KPARAM_INFO
	.align		4
.L_13:
        /*0028*/ 	.byte	0x04, 0x17
        /*002a*/ 	.short	(.L_15 - .L_14)
.L_14:
        /*002c*/ 	.word	0x00000000
        /*0030*/ 	.short	0x0003
        /*0032*/ 	.short	0x0018
        /*0034*/ 	.byte	0x00, 0xf4, 0x21, 0x00


	//----- nvinfo : EIATTR_KPARAM_INFO
	.align		4
.L_15:
        /*0038*/ 	.byte	0x04, 0x17
        /*003a*/ 	.short	(.L_17 - .L_16)
.L_16:
        /*003c*/ 	.word	0x00000000
        /*0040*/ 	.short	0x0002
        /*0042*/ 	.short	0x0010
        /*0044*/ 	.byte	0x00, 0xf4, 0x21, 0x00


	//----- nvinfo : EIATTR_KPARAM_INFO
	.align		4
.L_17:
        /*0048*/ 	.byte	0x04, 0x17
        /*004a*/ 	.short	(.L_19 - .L_18)
.L_18:
        /*004c*/ 	.word	0x00000000
        /*0050*/ 	.short	0x0001
        /*0052*/ 	.short	0x0008
        /*0054*/ 	.byte	0x00, 0xf4, 0x21, 0x00


	//----- nvinfo : EIATTR_KPARAM_INFO
	.align		4
.L_19:
        /*0058*/ 	.byte	0x04, 0x17
        /*005a*/ 	.short	(.L_21 - .L_20)
.L_20:
        /*005c*/ 	.word	0x00000000
        /*0060*/ 	.short	0x0000
        /*0062*/ 	.short	0x0000
        /*0064*/ 	.byte	0x00, 0xf4, 0x21, 0x00


	//----- nvinfo : EIATTR_SPARSE_MMA_MASK
	.align		4
.L_21:
        /*0068*/ 	.byte	0x03, 0x50
        /*006a*/ 	.short	0x0000


	//----- nvinfo : EIATTR_MAXREG_COUNT
	.align		4
        /*006c*/ 	.byte	0x03, 0x1b
        /*006e*/ 	.short	0x00ff


	//----- nvinfo : EIATTR_EXIT_INSTR_OFFSETS
	.align		4
        /*0070*/ 	.byte	0x04, 0x1c
        /*0072*/ 	.short	(.L_23 - .L_22)


	//   ....[0]....
.L_22:
        /*0074*/ 	.word	0x00000b20


	//   ....[1]....
        /*0078*/ 	.word	0x00000b40


	//----- nvinfo : EIATTR_REQNTID
	.align		4
.L_23:
        /*007c*/ 	.byte	0x04, 0x10
        /*007e*/ 	.short	(.L_25 - .L_24)
.L_24:
        /*0080*/ 	.word	0x00000020
        /*0084*/ 	.word	0x00000001
        /*0088*/ 	.word	0x00000001


	//----- nvinfo : EIATTR_CBANK_PARAM_SIZE
	.align		4
.L_25:
        /*008c*/ 	.byte	0x03, 0x19
        /*008e*/ 	.short	0x0028


	//----- nvinfo : EIATTR_PARAM_CBANK
	.align		4
        /*0090*/ 	.byte	0x04, 0x0a
        /*0092*/ 	.short	(.L_27 - .L_26)
	.align		4
.L_26:
        /*0094*/ 	.word	index@(.nv.constant0.triton_poi_fused_avg_pool2d_sub_1)
        /*0098*/ 	.short	0x0210
        /*009a*/ 	.short	0x0028


	//----- nvinfo : EIATTR_SW_WAR
	.align		4
.L_27:
        /*009c*/ 	.byte	0x04, 0x36
        /*009e*/ 	.short	(.L_29 - .L_28)
.L_28:
        /*00a0*/ 	.word	0x00000008
.L_29:


//--------------------- .nv.callgraph             --------------------------
	.section	.nv.callgraph,"",@"SHT_CUDA_CALLGRAPH"
	.align	4
	.sectionentsize	8
	.align		4
        /*0000*/ 	.word	0x00000000
	.align		4
        /*0004*/ 	.word	0xffffffff
	.align		4
        /*0008*/ 	.word	0x00000000
	.align		4
        /*000c*/ 	.word	0xfffffffe
	.align		4
        /*0010*/ 	.word	0x00000000
	.align		4
        /*0014*/ 	.word	0xfffffffd
	.align		4
        /*0018*/ 	.word	0x00000000
	.align		4
        /*001c*/ 	.word	0xfffffffc


//--------------------- .text.triton_poi_fused_avg_pool2d_sub_1 --------------------------
	.section	.text.triton_poi_fused_avg_pool2d_sub_1,"ax",@progbits
	.sectionflags	@"SHF_BARRIERS=1"
	.align	128
        .global         triton_poi_fused_avg_pool2d_sub_1
        .type           triton_poi_fused_avg_pool2d_sub_1,@function
        .size           triton_poi_fused_avg_pool2d_sub_1,(.L_x_1 - triton_poi_fused_avg_pool2d_sub_1)
        .other          triton_poi_fused_avg_pool2d_sub_1,@"STO_CUDA_ENTRY STV_DEFAULT"
triton_poi_fused_avg_pool2d_sub_1:
.text.triton_poi_fused_avg_pool2d_sub_1:
[----:B------:R-:W0:Y:S01]  /*0000*/  LDC R1, c[0x0][0x28] ;  /* 0x00000a00ff017b82 */ /* 0x000e220000000800 */
[----:B------:R-:W1:Y:S07]  /*0010*/  S2R R17, SR_TID.X ;  /* 0x0000000000117919 */ /* 0x000e6e0000002100 */
[----:B------:R-:W2:Y:S01]  /*0020*/  LDC.64 R2, c[0x0][0x210] ;  /* 0x00008400ff027b82 */ /* 0x000ea20000000a00 */
[----:B------:R-:W-:Y:S01]  /*0030*/  HFMA2.MMA R15, -RZ, RZ, 0, 0 ;  /* 0x00000000ff0f7435 */ /* 0x000fe200000001ff */
[----:B------:R-:W-:Y:S01]  /*0040*/  IMAD.MOV.U32 R18, RZ, RZ, RZ ;  /* 0x000000ffff127224 */ /* 0x000fe200078e00ff */
[----:B------:R-:W3:Y:S01]  /*0050*/  S2R R16, SR_CTAID.Y ;  /* 0x0000000000107919 */ /* 0x000ee20000002600 */
[----:B------:R-:W-:Y:S01]  /*0060*/  ULDC.64 UR6, c[0x0][0x208] ;  /* 0x0000820000067ab9 */ /* 0x000fe20000000a00 */
[----:B------:R-:W4:Y:S01]  /*0070*/  S2R R14, SR_CTAID.X ;  /* 0x00000000000e7919 */ /* 0x000f220000002500 */
[----:B-1----:R-:W-:-:S02]  /*0080*/  SHF.R.U32.HI R19, RZ, 0x2, R17 ;  /* 0x00000002ff137819 */ /* 0x002fc40000011611 */
[----:B---3--:R-:W-:Y:S02]  /*0090*/  SHF.L.U32 R16, R16, 0x3, RZ ;  /* 0x0000000310107819 */ /* 0x008fe400000006ff */
[----:B------:R-:W-:Y:S02]  /*00a0*/  SGXT.U32 R19, R19, 0x3 ;  /* 0x000000031313781a */ /* 0x000fe40000000000 */
[----:B----4-:R-:W-:Y:S02]  /*00b0*/  SHF.L.U32 R14, R14, 0x2, RZ ;  /* 0x000000020e0e7819 */ /* 0x010fe400000006ff */
[----:B------:R-:W-:Y:S02]  /*00c0*/  LOP3.LUT R21, R16, R19, RZ, 0xfc, !PT ;  /* 0x0000001310157212 */ /* 0x000fe400078efcff */
[----:B------:R-:W-:Y:S02]  /*00d0*/  LOP3.LUT R20, R14, 0x3, R17, 0xf8, !PT ;  /* 0x000000030e147812 */ /* 0x000fe400078ef811 */
[----:B------:R-:W-:-:S02]  /*00e0*/  SHF.R.S32.HI R0, RZ, 0x1f, R21 ;  /* 0x0000001fff007819 */ /* 0x000fc40000011415 */
[----:B------:R-:W-:Y:S02]  /*00f0*/  ISETP.GE.AND P0, PT, R20, 0x4, PT ;  /* 0x000000041400780c */ /* 0x000fe40003f06270 */
[----:B------:R-:W-:Y:S02]  /*0100*/  LEA.HI R0, R0, R21, RZ, 0x2 ;  /* 0x0000001500007211 */ /* 0x000fe400078f10ff */
[----:B------:R-:W-:Y:S02]  /*0110*/  ISETP.LT.AND P0, PT, R21, 0x10, !P0 ;  /* 0x000000101500780c */ /* 0x000fe40004701270 */
[----:B------:R-:W-:Y:S02]  /*0120*/  LOP3.LUT R4, R0, 0x3ffffffc, RZ, 0xc0, !PT ;  /* 0x3ffffffc00047812 */ /* 0x000fe400078ec0ff */
[----:B------:R-:W-:-:S03]  /*0130*/  SHF.R.S32.HI R27, RZ, 0x2, R0 ;  /* 0x00000002ff1b7819 */ /* 0x000fc60000011400 */
[----:B------:R-:W-:-:S05]  /*0140*/  IMAD.IADD R5, R21, 0x1, -R4 ;  /* 0x0000000115057824 */ /* 0x000fca00078e0a04 */
[----:B------:R-:W-:-:S05]  /*0150*/  LEA R0, R5, R20, 0x2 ;  /* 0x0000001405007211 */ /* 0x000fca00078e10ff */
[----:B------:R-:W-:Y:S01]  /*0160*/  IMAD R27, R27, 0x70, R0 ;  /* 0x000000701b1b7824 */ /* 0x000fe200078e0200 */
[----:B------:R-:W-:-:S03]  /*0170*/  MOV R0, RZ ;  /* 0x000000ff00007202 */ /* 0x000fc60000000f00 */
[C---:B------:R-:W-:Y:S01]  /*0180*/  VIADD R7, R27.reuse, 0x4 ;  /* 0x000000041b077836 */ /* 0x040fe20000000000 */
[----:B------:R-:W-:Y:S01]  /*0190*/  IADD3 R9, R27, 0x8, RZ ;  /* 0x000000081b097810 */ /* 0x000fe20007ffe0ff */
[----:B--2---:R-:W-:Y:S01]  /*01a0*/  IMAD.WIDE R4, R27, 0x4, R2 ;  /* 0x000000041b047825 */ /* 0x004fe200078e0202 */
[----:B------:R-:W-:-:S03]  /*01b0*/  IADD3 R11, R27, 0xc, RZ ;  /* 0x0000000c1b0b7810 */ /* 0x000fc60007ffe0ff */
[--C-:B------:R-:W-:Y:S01]  /*01c0*/  IMAD.WIDE R6, R7, 0x4, R2.reuse ;  /* 0x0000000407067825 */ /* 0x100fe200078e0202 */
[----:B------:R1:W2:Y:S03]  /*01d0*/  @P0 LDG.E.EL R15, desc[UR6][R4.64] ;  /* 0x00000006040f0981 */ /* 0x0002a6000c2e1900 */
[--C-:B------:R-:W-:Y:S01]  /*01e0*/  IMAD.WIDE R8, R9, 0x4, R2.reuse ;  /* 0x0000000409087825 */ /* 0x100fe200078e0202 */
[----:B------:R3:W2:Y:S01]  /*01f0*/  @P0 LDG.E.EL R0, desc[UR6][R6.64] ;  /* 0x0000000606000981 */ /* 0x0006a2000c2e1900 */
[----:B------:R-:W-:Y:S02]  /*0200*/  CS2R R22, SRZ ;  /* 0x0000000000167805 */ /* 0x000fe4000001ff00 */
[----:B------:R-:W-:Y:S01]  /*0210*/  IADD3 R13, R27, 0x10, RZ ;  /* 0x000000101b0d7810 */ /* 0x000fe20007ffe0ff */
[----:B------:R4:W5:Y:S01]  /*0220*/  @P0 LDG.E.EL R18, desc[UR6][R8.64] ;  /* 0x0000000608120981 */ /* 0x000962000c2e1900 */
[----:B-1----:R-:W-:Y:S01]  /*0230*/  IMAD.WIDE R4, R11, 0x4, R2 ;  /* 0x000000040b047825 */ /* 0x002fe200078e0202 */
[----:B------:R-:W-:-:S03]  /*0240*/  CS2R R24, SRZ ;  /* 0x0000000000187805 */ /* 0x000fc6000001ff00 */
[----:B------:R-:W-:Y:S01]  /*0250*/  VIADD R29, R27, 0x14 ;  /* 0x000000141b1d7836 */ /* 0x000fe20000000000 */
[----:B------:R1:W5:Y:S01]  /*0260*/  @P0 LDG.E.EL R23, desc[UR6][R4.64] ;  /* 0x0000000604170981 */ /* 0x000362000c2e1900 */
[----:B---3--:R-:W-:Y:S01]  /*0270*/  IMAD.WIDE R6, R13, 0x4, R2 ;  /* 0x000000040d067825 */ /* 0x008fe200078e0202 */
[----:B------:R-:W-:-:S03]  /*0280*/  IADD3 R31, R27, 0x18, RZ ;  /* 0x000000181b1f7810 */ /* 0x000fc60007ffe0ff */
[--C-:B----4-:R-:W-:Y:S01]  /*0290*/  IMAD.WIDE R8, R29, 0x4, R2.reuse ;  /* 0x000000041d087825 */ /* 0x110fe200078e0202 */
[----:B------:R3:W4:Y:S03]  /*02a0*/  @P0 LDG.E.EL R22, desc[UR6][R6.64] ;  /* 0x0000000606160981 */ /* 0x000726000c2e1900 */
[--C-:B------:R-:W-:Y:S01]  /*02b0*/  IMAD.WIDE R10, R31, 0x4, R2.reuse ;  /* 0x000000041f0a7825 */ /* 0x100fe200078e0202 */
[----:B------:R3:W4:Y:S03]  /*02c0*/  @P0 LDG.E.EL R25, desc[UR6][R8.64] ;  /* 0x0000000608190981 */ /* 0x000726000c2e1900 */
[----:B------:R-:W-:Y:S01]  /*02d0*/  VIADD R13, R27, 0x1c ;  /* 0x0000001c1b0d7836 */ /* 0x000fe20000000000 */
[----:B------:R-:W-:Y:S01]  /*02e0*/  CS2R R28, SRZ ;  /* 0x00000000001c7805 */ /* 0x000fe2000001ff00 */
[----:B------:R-:W-:Y:S01]  /*02f0*/  HFMA2.MMA R26, -RZ, RZ, 0, 0 ;  /* 0x00000000ff1a7435 */ /* 0x000fe200000001ff */
[----:B------:R-:W-:Y:S01]  /*0300*/  IADD3 R31, R27, 0x20, RZ ;  /* 0x000000201b1f7810 */ /* 0x000fe20007ffe0ff */
[----:B-1----:R-:W-:Y:S01]  /*0310*/  IMAD.WIDE R4, R13, 0x4, R2 ;  /* 0x000000040d047825 */ /* 0x002fe200078e0202 */
[----:B------:R1:W4:Y:S01]  /*0320*/  @P0 LDG.E.EL R24, desc[UR6][R10.64] ;  /* 0x000000060a180981 */ /* 0x000322000c2e1900 */
[----:B------:R-:W-:-:S02]  /*0330*/  IADD3 R33, R27, 0x24, RZ ;  /* 0x000000241b217810 */ /* 0x000fc40007ffe0ff */
[--C-:B---3--:R-:W-:Y:S01]  /*0340*/  IMAD.WIDE R6, R31, 0x4, R2.reuse ;  /* 0x000000041f067825 */ /* 0x108fe200078e0202 */
[----:B------:R3:W4:Y:S03]  /*0350*/  @P0 LDG.E.EL R28, desc[UR6][R4.64] ;  /* 0x00000006041c0981 */ /* 0x000726000c2e1900 */
[----:B------:R-:W-:Y:S01]  /*0360*/  VIADD R35, R27, 0x28 ;  /* 0x000000281b237836 */ /* 0x000fe20000000000 */
[----:B------:R3:W4:Y:S01]  /*0370*/  @P0 LDG.E.EL R26, desc[UR6][R6.64] ;  /* 0x00000006061a0981 */ /* 0x000722000c2e1900 */
[--C-:B0-----:R-:W-:Y:S01]  /*0380*/  IMAD.WIDE R8, R33, 0x4, R2.reuse ;  /* 0x0000000421087825 */ /* 0x101fe200078e0202 */
[----:B------:R-:W-:Y:S02]  /*0390*/  MOV R30, RZ ;  /* 0x000000ff001e7202 */ /* 0x000fe40000000f00 */
[----:B------:R-:W-:Y:S01]  /*03a0*/  IADD3 R13, R27, 0x2c, RZ ;  /* 0x0000002c1b0d7810 */ /* 0x000fe20007ffe0ff */
[--C-:B-1----:R-:W-:Y:S01]  /*03b0*/  IMAD.WIDE R10, R35, 0x4, R2.reuse ;  /* 0x00000004230a7825 */ /* 0x102fe200078e0202 */
[----:B------:R-:W4:Y:S01]  /*03c0*/  @P0 LDG.E.EL R29, desc[UR6][R8.64] ;  /* 0x00000006081d0981 */ /* 0x000f22000c2e1900 */
[----:B------:R-:W-:Y:S01]  /*03d0*/  CS2R R32, SRZ ;  /* 0x0000000000207805 */ /* 0x000fe2000001ff00 */
[----:B------:R-:W-:Y:S01]  /*03e0*/  HFMA2.MMA R31, -RZ, RZ, 0, 0 ;  /* 0x00000000ff1f7435 */ /* 0x000fe200000001ff */
[----:B------:R-:W-:Y:S01]  /*03f0*/  IADD3 R35, R27, 0x30, RZ ;  /* 0x000000301b237810 */ /* 0x000fe20007ffe0ff */
[--C-:B---3--:R-:W-:Y:S01]  /*0400*/  IMAD.WIDE R4, R13, 0x4, R2.reuse ;  /* 0x000000040d047825 */ /* 0x108fe200078e0202 */
[----:B------:R0:W3:Y:S03]  /*0410*/  @P0 LDG.E.EL R30, desc[UR6][R10.64] ;  /* 0x000000060a1e0981 */ /* 0x0000e6000c2e1900 */
[----:B------:R-:W-:Y:S01]  /*0420*/  VIADD R37, R27, 0x34 ;  /* 0x000000341b257836 */ /* 0x000fe20000000000 */
[----:B------:R1:W3:Y:S01]  /*0430*/  @P0 LDG.E.EL R32, desc[UR6][R4.64] ;  /* 0x0000000604200981 */ /* 0x0002e2000c2e1900 */
[----:B------:R-:W-:Y:S01]  /*0440*/  IMAD.WIDE R6, R35, 0x4, R2 ;  /* 0x0000000423067825 */ /* 0x000fe200078e0202 */
[----:B------:R-:W-:-:S03]  /*0450*/  IADD3 R39, R27, 0x38, RZ ;  /* 0x000000381b277810 */ /* 0x000fc60007ffe0ff */
[----:B------:R-:W-:Y:S01]  /*0460*/  IMAD.MOV.U32 R34, RZ, RZ, RZ ;  /* 0x000000ffff227224 */ /* 0x000fe200078e00ff */
[----:B------:R1:W3:Y:S01]  /*0470*/  @P0 LDG.E.EL R31, desc[UR6][R6.64] ;  /* 0x00000006061f0981 */ /* 0x0002e2000c2e1900 */
[----:B0-----:R-:W-:Y:S01]  /*0480*/  IMAD.WIDE R10, R37, 0x4, R2 ;  /* 0x00000004250a7825 */ /* 0x001fe200078e0202 */
[----:B------:R-:W-:-:S03]  /*0490*/  IADD3 R9, R27, 0x3c, RZ ;  /* 0x0000003c1b097810 */ /* 0x000fc60007ffe0ff */
[--C-:B------:R-:W-:Y:S01]  /*04a0*/  IMAD.WIDE R12, R39, 0x4, R2.reuse ;  /* 0x00000004270c7825 */ /* 0x100fe200078e0202 */
[----:B------:R0:W3:Y:S01]  /*04b0*/  @P0 LDG.E.EL R34, desc[UR6][R10.64] ;  /* 0x000000060a220981 */ /* 0x0000e2000c2e1900 */
[----:B------:R-:W-:Y:S02]  /*04c0*/  MOV R35, RZ ;  /* 0x000000ff00237202 */ /* 0x000fe40000000f00 */
[----:B------:R-:W-:Y:S01]  /*04d0*/  VIADD R43, R27, 0x40 ;  /* 0x000000401b2b7836 */ /* 0x000fe20000000000 */
[----:B------:R-:W3:Y:S01]  /*04e0*/  @P0 LDG.E.EL R33, desc[UR6][R12.64] ;  /* 0x000000060c210981 */ /* 0x000ee2000c2e1900 */
[--C-:B------:R-:W-:Y:S01]  /*04f0*/  IMAD.WIDE R8, R9, 0x4, R2.reuse ;  /* 0x0000000409087825 */ /* 0x100fe200078e0202 */
[----:B------:R-:W-:Y:S02]  /*0500*/  IADD3 R45, R27, 0x44, RZ ;  /* 0x000000441b2d7810 */ /* 0x000fe40007ffe0ff */
[----:B------:R-:W-:Y:S01]  /*0510*/  CS2R R36, SRZ ;  /* 0x0000000000247805 */ /* 0x000fe2000001ff00 */
[----:B------:R-:W-:Y:S01]  /*0520*/  IMAD.WIDE R42, R43, 0x4, R2 ;  /* 0x000000042b2a7825 */ /* 0x000fe200078e0202 */
[----:B------:R-:W3:Y:S01]  /*0530*/  @P0 LDG.E.EL R35, desc[UR6][R8.64] ;  /* 0x0000000608230981 */ /* 0x000ee2000c2e1900 */
[----:B-1----:R-:W-:-:S02]  /*0540*/  IADD3 R5, R27, 0x48, RZ ;  /* 0x000000481b057810 */ /* 0x002fc40007ffe0ff */
[--C-:B------:R-:W-:Y:S01]  /*0550*/  IMAD.WIDE R44, R45, 0x4, R2.reuse ;  /* 0x000000042d2c7825 */ /* 0x100fe200078e0202 */
[----:B------:R1:W3:Y:S01]  /*0560*/  @P0 LDG.E.EL R36, desc[UR6][R42.64] ;  /* 0x000000062a240981 */ /* 0x0002e2000c2e1900 */
[----:B------:R-:W-:Y:S02]  /*0570*/  IADD3 R7, R27, 0x4c, RZ ;  /* 0x0000004c1b077810 */ /* 0x000fe40007ffe0ff */
[----:B------:R-:W-:Y:S01]  /*0580*/  CS2R R38, SRZ ;  /* 0x0000000000267805 */ /* 0x000fe2000001ff00 */
[--C-:B------:R-:W-:Y:S01]  /*0590*/  IMAD.WIDE R4, R5, 0x4, R2.reuse ;  /* 0x0000000405047825 */ /* 0x100fe200078e0202 */
[----:B------:R-:W3:Y:S03]  /*05a0*/  @P0 LDG.E.EL R37, desc[UR6][R44.64] ;  /* 0x000000062c250981 */ /* 0x000ee6000c2e1900 */
[----:B0-----:R-:W-:Y:S01]  /*05b0*/  VIADD R11, R27, 0x50 ;  /* 0x000000501b0b7836 */ /* 0x001fe20000000000 */
[----:B------:R-:W3:Y:S01]  /*05c0*/  @P0 LDG.E.EL R39, desc[UR6][R4.64] ;  /* 0x0000000604270981 */ /* 0x000ee2000c2e1900 */
[----:B------:R-:W-:Y:S01]  /*05d0*/  IMAD.WIDE R6, R7, 0x4, R2 ;  /* 0x0000000407067825 */ /* 0x000fe200078e0202 */
[----:B------:R-:W-:Y:S01]  /*05e0*/  CS2R R40, SRZ ;  /* 0x0000000000287805 */ /* 0x000fe2000001ff00 */
[----:B-1----:R-:W-:-:S02]  /*05f0*/  HFMA2.MMA R42, -RZ, RZ, 0, 0 ;  /* 0x00000000ff2a7435 */ /* 0x002fc400000001ff */
[----:B------:R-:W-:Y:S01]  /*0600*/  IMAD.WIDE R8, R11, 0x4, R2 ;  /* 0x000000040b087825 */ /* 0x000fe200078e0202 */
[----:B------:R-:W-:Y:S01]  /*0610*/  IADD3 R11, R27, 0x54, RZ ;  /* 0x000000541b0b7810 */ /* 0x000fe20007ffe0ff */
[----:B------:R0:W3:Y:S01]  /*0620*/  @P0 LDG.E.EL R38, desc[UR6][R6.64] ;  /* 0x0000000606260981 */ /* 0x0000e2000c2e1900 */
[----:B------:R-:W-:-:S03]  /*0630*/  IADD3 R13, R27, 0x58, RZ ;  /* 0x000000581b0d7810 */ /* 0x000fc60007ffe0ff */
[--C-:B------:R-:W-:Y:S01]  /*0640*/  IMAD.WIDE R10, R11, 0x4, R2.reuse ;  /* 0x000000040b0a7825 */ /* 0x100fe200078e0202 */
[----:B------:R1:W3:Y:S03]  /*0650*/  @P0 LDG.E.EL R40, desc[UR6][R8.64] ;  /* 0x0000000608280981 */ /* 0x0002e6000c2e1900 */
[--C-:B------:R-:W-:Y:S01]  /*0660*/  IMAD.WIDE R12, R13, 0x4, R2.reuse ;  /* 0x000000040d0c7825 */ /* 0x100fe200078e0202 */
[----:B------:R-:W3:Y:S01]  /*0670*/  @P0 LDG.E.EL R42, desc[UR6][R10.64] ;  /* 0x000000060a2a0981 */ /* 0x000ee2000c2e1900 */
[----:B0-----:R-:W-:Y:S02]  /*0680*/  IADD3 R7, R27, 0x60, RZ ;  /* 0x000000601b077810 */ /* 0x001fe40007ffe0ff */
[----:B------:R-:W-:Y:S01]  /*0690*/  VIADD R43, R27, 0x5c ;  /* 0x0000005c1b2b7836 */ /* 0x000fe20000000000 */
[----:B------:R-:W-:Y:S01]  /*06a0*/  MOV R27, RZ ;  /* 0x000000ff001b7202 */ /* 0x000fe20000000f00 */
[----:B------:R-:W3:Y:S02]  /*06b0*/  @P0 LDG.E.EL R41, desc[UR6][R12.64] ;  /* 0x000000060c290981 */ /* 0x000ee4000c2e1900 */
[----:B------:R-:W-:Y:S01]  /*06c0*/  IMAD.WIDE R4, R43, 0x4, R2 ;  /* 0x000000042b047825 */ /* 0x000fe200078e0202 */
[----:B-1----:R-:W-:-:S03]  /*06d0*/  CS2R R8, SRZ ;  /* 0x0000000000087805 */ /* 0x002fc6000001ff00 */
[----:B------:R-:W-:Y:S01]  /*06e0*/  IMAD.WIDE R2, R7, 0x4, R2 ;  /* 0x0000000407027825 */ /* 0x000fe200078e0202 */
[----:B------:R-:W3:Y:S01]  /*06f0*/  @P0 LDG.E.EL R27, desc[UR6][R4.64] ;  /* 0x00000006041b0981 */ /* 0x000ee2000c2e1900 */
[----:B------:R-:W0:Y:S03]  /*0700*/  LDC.64 R6, c[0x0][0x218] ;  /* 0x00008600ff067b82 */ /* 0x000e260000000a00 */
[----:B------:R1:W3:Y:S01]  /*0710*/  @P0 LDG.E.EL R9, desc[UR6][R2.64] ;  /* 0x0000000602090981 */ /* 0x0002e2000c2e1900 */
[----:B------:R-:W-:-:S05]  /*0720*/  LEA R21, R21, R20, 0x2 ;  /* 0x0000001415157211 */ /* 0x000fca00078e10ff */
[----:B0-----:R-:W-:-:S05]  /*0730*/  IMAD.WIDE R6, R21, 0x4, R6 ;  /* 0x0000000415067825 */ /* 0x001fca00078e0206 */
[----:B------:R0:W3:Y:S01]  /*0740*/  @P0 LDG.E.EL R8, desc[UR6][R6.64] ;  /* 0x0000000606080981 */ /* 0x0000e2000c2e1900 */
[----:B------:R-:W0:Y:S01]  /*0750*/  S2UR UR5, SR_CgaCtaId ;  /* 0x00000000000579c3 */ /* 0x000e220000008800 */
[----:B------:R-:W-:Y:S01]  /*0760*/  UMOV UR4, 0x400 ;  /* 0x0000040000047882 */ /* 0x000fe20000000000 */
[----:B-1----:R-:W-:-:S04]  /*0770*/  SHF.R.U32.HI R2, RZ, 0x1, R17 ;  /* 0x00000001ff027819 */ /* 0x002fc80000011611 */
[----:B------:R-:W-:Y:S01]  /*0780*/  LOP3.LUT R3, R2, 0xc, RZ, 0xc0, !PT ;  /* 0x0000000c02037812 */ /* 0x000fe200078ec0ff */
[----:B0-----:R-:W-:-:S06]  /*0790*/  UPRMT UR4, UR5, 0x654, UR4 ;  /* 0x0000065405047896 */ /* 0x001fcc0008000004 */
[----:B------:R-:W-:Y:S01]  /*07a0*/  IADD3 R3, R3, UR4, RZ ;  /* 0x0000000403037c10 */ /* 0x000fe2000fffe0ff */
[----:B--2---:R-:W-:-:S04]  /*07b0*/  FADD R15, R0, R15 ;  /* 0x0000000f000f7221 */ /* 0x004fc80000000000 */
[----:B-----5:R-:W-:-:S04]  /*07c0*/  FADD R18, R15, R18 ;  /* 0x000000120f127221 */ /* 0x020fc80000000000 */
[----:B------:R-:W-:-:S04]  /*07d0*/  FADD R23, R18, R23 ;  /* 0x0000001712177221 */ /* 0x000fc80000000000 */
[----:B----4-:R-:W-:-:S04]  /*07e0*/  FADD R22, R23, R22 ;  /* 0x0000001617167221 */ /* 0x010fc80000000000 */
[----:B------:R-:W-:-:S04]  /*07f0*/  FADD R25, R22, R25 ;  /* 0x0000001916197221 */ /* 0x000fc80000000000 */
[----:B------:R-:W-:-:S04]  /*0800*/  FADD R25, R25, R24 ;  /* 0x0000001819197221 */ /* 0x000fc80000000000 */
[----:B------:R-:W-:-:S04]  /*0810*/  FADD R25, R25, R28 ;  /* 0x0000001c19197221 */ /* 0x000fc80000000000 */
[----:B------:R-:W-:-:S04]  /*0820*/  FADD R26, R25, R26 ;  /* 0x0000001a191a7221 */ /* 0x000fc80000000000 */
[----:B------:R-:W-:-:S04]  /*0830*/  FADD R29, R26, R29 ;  /* 0x0000001d1a1d7221 */ /* 0x000fc80000000000 */
[----:B---3--:R-:W-:-:S04]  /*0840*/  FADD R29, R29, R30 ;  /* 0x0000001e1d1d7221 */ /* 0x008fc80000000000 */
[----:B------:R-:W-:-:S04]  /*0850*/  FADD R32, R29, R32 ;  /* 0x000000201d207221 */ /* 0x000fc80000000000 */
        /* <DEDUP_REMOVED lines=8> */
[----:B------:R-:W-:Y:S01]  /*08e0*/  FADD R39, R39, R40 ;  /* 0x0000002827277221 */ /* 0x000fe20000000000 */
[----:B------:R-:W-:-:S03]  /*08f0*/  IMAD.SHL.U32 R0, R17, 0x8, RZ ;  /* 0x0000000811007824 */ /* 0x000fc600078e00ff */
[----:B------:R-:W-:-:S04]  /*0900*/  FADD R42, R39, R42 ;  /* 0x0000002a272a7221 */ /* 0x000fc80000000000 */
[----:B------:R-:W-:Y:S01]  /*0910*/  FADD R42, R42, R41 ;  /* 0x000000292a2a7221 */ /* 0x000fe20000000000 */
[----:B------:R-:W-:-:S03]  /*0920*/  LOP3.LUT R0, R0, 0x18, RZ, 0xc0, !PT ;  /* 0x0000001800007812 */ /* 0x000fc600078ec0ff */
[----:B------:R-:W-:Y:S01]  /*0930*/  FADD R42, R42, R27 ;  /* 0x0000001b2a2a7221 */ /* 0x000fe20000000000 */
[C---:B------:R-:W-:Y:S02]  /*0940*/  LOP3.LUT R19, R0.reuse, R19, RZ, 0xfc, !PT ;  /* 0x0000001300137212 */ /* 0x040fe400078efcff */
[----:B------:R-:W-:Y:S01]  /*0950*/  LEA.HI R2, R0, UR4, RZ, 0x1f ;  /* 0x0000000400027c11 */ /* 0x000fe2000f8ff8ff */
[----:B------:R-:W-:-:S03]  /*0960*/  FADD R11, R42, R9 ;  /* 0x000000092a0b7221 */ /* 0x000fc60000000000 */
[----:B------:R-:W-:Y:S01]  /*0970*/  LEA R19, R19, R2, 0x2 ;  /* 0x0000000213137211 */ /* 0x000fe200078e10ff */
[----:B------:R-:W-:-:S05]  /*0980*/  FMUL R6, R11, 0.039999999105930328369 ;  /* 0x3d23d70a0b067820 */ /* 0x000fca0000400000 */
[----:B------:R0:W-:Y:S01]  /*0990*/  STS [R19], R6 ;  /* 0x0000000613007388 */ /* 0x0001e20000000800 */
[----:B------:R-:W-:-:S04]  /*09a0*/  LOP3.LUT R0, R17, 0x1f, RZ, 0xc0, !PT ;  /* 0x0000001f11007812 */ /* 0x000fc800078ec0ff */
[----:B------:R-:W-:Y:S01]  /*09b0*/  LEA R10, R0, R3, 0x2 ;  /* 0x00000003000a7211 */ /* 0x000fe200078e10ff */
[----:B------:R-:W-:Y:S01]  /*09c0*/  BAR.SYNC.DEFER_BLOCKING 0x0 ;  /* 0x0000000000007b1d */ /* 0x000fe20000010000 */
[----:B------:R-:W-:-:S04]  /*09d0*/  LOP3.LUT R16, R16, 0x7, R17, 0xf8, !PT ;  /* 0x0000000710107812 */ /* 0x000fc800078ef811 */
[----:B------:R-:W-:-:S03]  /*09e0*/  SHF.R.S32.HI R5, RZ, 0x1f, R16 ;  /* 0x0000001fff057819 */ /* 0x000fc60000011410 */
[----:B------:R-:W1:Y:S01]  /*09f0*/  LDC.64 R2, c[0x0][0x220] ;  /* 0x00008800ff027b82 */ /* 0x000e620000000a00 */
[----:B------:R-:W-:Y:S02]  /*0a00*/  SHF.R.U32.HI R7, RZ, 0x3, R17 ;  /* 0x00000003ff077819 */ /* 0x000fe40000011611 */
[----:B------:R-:W-:Y:S01]  /*0a10*/  LEA.HI R0, R5, R16, RZ, 0x2 ;  /* 0x0000001005007211 */ /* 0x000fe200078f10ff */
[----:B------:R-:W2:Y:S01]  /*0a20*/  LDS R13, [R10] ;  /* 0x000000000a0d7984 */ /* 0x000ea20000000800 */
[----:B------:R-:W-:-:S03]  /*0a30*/  SGXT.U32 R7, R7, 0x2 ;  /* 0x000000020707781a */ /* 0x000fc60000000000 */
[----:B------:R-:W3:Y:S01]  /*0a40*/  LDC.64 R4, c[0x0][0x228] ;  /* 0x00008a00ff047b82 */ /* 0x000ee20000000a00 */
[----:B------:R-:W-:Y:S02]  /*0a50*/  LOP3.LUT R9, R0, 0xfffffffc, RZ, 0xc0, !PT ;  /* 0xfffffffc00097812 */ /* 0x000fe400078ec0ff */
[----:B------:R-:W-:-:S03]  /*0a60*/  LOP3.LUT R7, R14, R7, RZ, 0xfc, !PT ;  /* 0x000000070e077212 */ /* 0x000fc600078efcff */
[----:B0-----:R-:W-:Y:S01]  /*0a70*/  IMAD.IADD R6, R16, 0x1, -R9 ;  /* 0x0000000110067824 */ /* 0x001fe200078e0a09 */
[----:B------:R-:W-:Y:S02]  /*0a80*/  SHF.L.U32 R0, R0, 0x2, RZ ;  /* 0x0000000200007819 */ /* 0x000fe400000006ff */
[C---:B------:R-:W-:Y:S02]  /*0a90*/  ISETP.GE.AND P1, PT, R7.reuse, 0x4, PT ;  /* 0x000000040700780c */ /* 0x040fe40003f26270 */
[----:B------:R-:W-:Y:S02]  /*0aa0*/  LEA R6, R7, R6, 0x2 ;  /* 0x0000000607067211 */ /* 0x000fe400078e10ff */
[----:B------:R-:W-:Y:S02]  /*0ab0*/  LOP3.LUT R7, R0, 0xfffffff0, RZ, 0xc0, !PT ;  /* 0xfffffff000077812 */ /* 0x000fe400078ec0ff */
[----:B------:R-:W-:Y:S02]  /*0ac0*/  ISETP.LT.AND P1, PT, R16, 0x10, !P1 ;  /* 0x000000101000780c */ /* 0x000fe40004f21270 */
[----:B------:R-:W-:-:S05]  /*0ad0*/  IADD3 R7, R6, R7, RZ ;  /* 0x0000000706077210 */ /* 0x000fca0007ffe0ff */
[----:B-1----:R-:W-:-:S04]  /*0ae0*/  IMAD.WIDE R2, R7, 0x4, R2 ;  /* 0x0000000407027825 */ /* 0x002fc800078e0202 */
[----:B------:R-:W-:Y:S01]  /*0af0*/  FFMA R11, R11, -0.039999999105930328369, R8 ;  /* 0xbd23d70a0b0b7823 */ /* 0x000fe20000000008 */
[----:B---3--:R-:W-:Y:S01]  /*0b00*/  IMAD.WIDE R4, R21, 0x4, R4 ;  /* 0x0000000415047825 */ /* 0x008fe200078e0204 */
[----:B--2---:R0:W-:Y:S02]  /*0b10*/  @P1 STG.E desc[UR6][R2.64], R13 ;  /* 0x0000000d02001986 */ /* 0x0041e4000c101906 */
[----:B0-----:R-:W-:Y:S05]  /*0b20*/  @!P0 EXIT ;  /* 0x000000000000894d */ /* 0x001fea0003800000 */
[----:B------:R-:W-:Y:S01]  /*0b30*/  STG.E desc[UR6][R4.64], R11 ;  /* 0x0000000b04007986 */ /* 0x000fe2000c101906 */
[----:B------:R-:W-:Y:S05]  /*0b40*/  EXIT ;  /* 0x000000000000794d */ /* 0x000fea0003800000 */
.L_x_0:
[----:B------:R-:W-:-:S00]  /*0b50*/  BRA `(.L_x_0) ;  /* 0xfffffffc00fc7947 */ /* 0x000fc0000383ffff */
[----:B------:R-:W-:-:S00]  /*0b60*/  NOP ;  /* 0x0000000000007918 */ /* 0x000fc00000000000 */
        /* <DEDUP_REMOVED lines=9> */
.L_x_1:


//--------------------- .nv.shared.triton_poi_fused_avg_pool2d_sub_1 --------------------------
	.section	.nv.shared.triton_poi_fused_avg_pool2d_sub_1,"aw",@nobits
	.sectionflags	@""
	.align	16
	.zero		1024


//--------------------- .nv.constant0.triton_poi_fused_avg_pool2d_sub_1 --------------------------
	.section	.nv.constant0.triton_poi_fused_avg_pool2d_sub_1,"a",@progbits
	.sectionflags	@""
	.align	4
.nv.constant0.triton_poi_fused_avg_pool2d_sub_1:
	.zero		568
